//
// Generated by NVIDIA NVVM Compiler
//
// Compiler Build ID: CL-36424714
// Cuda compilation tools, release 13.0, V13.0.88
// Based on NVVM 20.0.0
//

.version 9.0
.target sm_100
.address_size 64

	// .globl	_Z10updateGridPdS_iiS_
.extern .func  (.param .b32 func_retval0) vprintf
(
	.param .b64 vprintf_param_0,
	.param .b64 vprintf_param_1
)
;
.global .align 1 .b8 $str[39] = {85, 112, 100, 97, 116, 101, 71, 114, 105, 100, 58, 32, 117, 91, 37, 100, 93, 91, 37, 100, 93, 32, 61, 32, 37, 102, 44, 32, 100, 105, 102, 102, 32, 61, 32, 37, 102, 10};

.visible .entry _Z10updateGridPdS_iiS_(
	.param .u64 .ptr .align 1 _Z10updateGridPdS_iiS__param_0,
	.param .u64 .ptr .align 1 _Z10updateGridPdS_iiS__param_1,
	.param .u32 _Z10updateGridPdS_iiS__param_2,
	.param .u32 _Z10updateGridPdS_iiS__param_3,
	.param .u64 .ptr .align 1 _Z10updateGridPdS_iiS__param_4
)
{
	.local .align 8 .b8 	__local_depot0[24];
	.reg .b64 	%SP;
	.reg .b64 	%SPL;
	.reg .pred 	%p<6>;
	.reg .b32 	%r<30>;
	.reg .b64 	%rd<24>;
	.reg .b64 	%fd<15>;

	mov.u64 	%SPL, __local_depot0;
	cvta.local.u64 	%SP, %SPL;
	ld.param.u64 	%rd6, [_Z10updateGridPdS_iiS__param_0];
	ld.param.u64 	%rd7, [_Z10updateGridPdS_iiS__param_1];
	ld.param.u32 	%r10, [_Z10updateGridPdS_iiS__param_2];
	ld.param.u32 	%r11, [_Z10updateGridPdS_iiS__param_3];
	ld.param.u64 	%rd8, [_Z10updateGridPdS_iiS__param_4];
	cvta.to.global.u64 	%rd1, %rd8;
	mov.u32 	%r1, %ctaid.y;
	mov.u32 	%r12, %ntid.y;
	mov.u32 	%r2, %tid.y;
	mad.lo.s32 	%r3, %r1, %r12, %r2;
	add.s32 	%r4, %r3, 1;
	mov.u32 	%r5, %ctaid.x;
	mov.u32 	%r13, %ntid.x;
	mov.u32 	%r6, %tid.x;
	mad.lo.s32 	%r14, %r5, %r13, %r6;
	add.s32 	%r8, %r14, 1;
	add.s32 	%r15, %r10, -1;
	setp.ge.s32 	%p1, %r4, %r15;
	add.s32 	%r16, %r11, -1;
	setp.ge.s32 	%p2, %r8, %r16;
	or.pred  	%p3, %p1, %p2;
	@%p3 bra 	$L__BB0_5;
	cvta.to.global.u64 	%rd9, %rd7;
	cvta.to.global.u64 	%rd10, %rd6;
	add.s32 	%r17, %r3, 2;
	mad.lo.s32 	%r18, %r11, %r17, %r8;
	mul.wide.s32 	%rd11, %r18, 8;
	add.s64 	%rd12, %rd10, %rd11;
	ld.global.f64 	%fd2, [%rd12];
	mul.lo.s32 	%r19, %r11, %r3;
	add.s32 	%r20, %r19, %r8;
	mul.wide.s32 	%rd13, %r20, 8;
	add.s64 	%rd14, %rd10, %rd13;
	ld.global.f64 	%fd3, [%rd14];
	add.f64 	%fd4, %fd2, %fd3;
	add.s32 	%r21, %r19, %r11;
	add.s32 	%r22, %r14, %r21;
	add.s32 	%r23, %r22, 2;
	mul.wide.s32 	%rd15, %r23, 8;
	add.s64 	%rd16, %rd10, %rd15;
	ld.global.f64 	%fd5, [%rd16];
	add.f64 	%fd6, %fd4, %fd5;
	ld.global.f64 	%fd7, [%rd16+-16];
	add.f64 	%fd8, %fd6, %fd7;
	mul.f64 	%fd9, %fd8, 0d3FD0000000000000;
	add.s32 	%r24, %r22, 1;
	mul.wide.s32 	%rd17, %r24, 8;
	add.s64 	%rd2, %rd9, %rd17;
	st.global.f64 	[%rd2], %fd9;
	ld.global.f64 	%fd10, [%rd16+-8];
	sub.f64 	%fd11, %fd9, %fd10;
	abs.f64 	%fd1, %fd11;
	ld.global.u64 	%rd23, [%rd1];
$L__BB0_2:
	mov.b64 	%fd12, %rd23;
	max.f64 	%fd13, %fd1, %fd12;
	mov.b64 	%rd18, %fd13;
	atom.relaxed.global.cas.b64 	%rd5, [%rd1], %rd23, %rd18;
	setp.ne.s64 	%p4, %rd23, %rd5;
	mov.u64 	%rd23, %rd5;
	@%p4 bra 	$L__BB0_2;
	or.b32  	%r25, %r6, %r2;
	or.b32  	%r26, %r25, %r5;
	or.b32  	%r27, %r26, %r1;
	setp.ne.s32 	%p5, %r27, 0;
	@%p5 bra 	$L__BB0_5;
	add.u64 	%rd19, %SP, 0;
	add.u64 	%rd20, %SPL, 0;
	ld.global.f64 	%fd14, [%rd2];
	st.local.v2.u32 	[%rd20], {%r4, %r8};
	st.local.f64 	[%rd20+8], %fd14;
	st.local.f64 	[%rd20+16], %fd1;
	mov.u64 	%rd21, $str;
	cvta.global.u64 	%rd22, %rd21;
	{ // callseq 0, 0
	.param .b64 param0;
	st.param.b64 	[param0], %rd22;
	.param .b64 param1;
	st.param.b64 	[param1], %rd19;
	.param .b32 retval0;
	call.uni (retval0), 
	vprintf, 
	(
	param0, 
	param1
	);
	ld.param.b32 	%r28, [retval0];
	} // callseq 0
$L__BB0_5:
	ret;

}


// ===== COMPILED SASS (sm_100) =====

	.target	sm_100

	.elftype	@"ET_EXEC"


//--------------------- .note.nv.tkinfo           --------------------------
	.section	.note.nv.tkinfo,"",@"SHT_NOTE"
	.sectionflags	@"SHF_NOTE_NV_TKINFO"
	.tkinfo
        /*0018*/ 	.word	0x00000002
        /*0030*/ 	.string	""
        /*0030*/ 	.string	"ptxas"
        /*0030*/ 	.string	"Cuda compilation tools, release 13.0, V13.0.88"
        /*0030*/ 	.string	"Build cuda_13.0.r13.0/compiler.36424714_0"
        /*0030*/ 	.string	"-arch sm_100 -m 64 "



//--------------------- .note.nv.cuinfo           --------------------------
	.section	.note.nv.cuinfo,"",@"SHT_NOTE"
	.sectionflags	@"SHF_NOTE_NV_CUINFO"
        /*0018*/ 	.short	0x0002
        /*001a*/ 	.short	0x0064
        /*001c*/ 	.short	0x0082
	.zero		2


//--------------------- .nv.info                  --------------------------
	.section	.nv.info,"",@"SHT_CUDA_INFO"
	.align	4


	//----- nvinfo : EIATTR_REGCOUNT
	.align		4
        /*0000*/ 	.byte	0x04, 0x2f
        /*0002*/ 	.short	(.L_2 - .L_1)
	.align		4
.L_1:
        /*0004*/ 	.word	index@(_Z10updateGridPdS_iiS_)
        /*0008*/ 	.word	0x00000018


	//----- nvinfo : EIATTR_FRAME_SIZE
	.align		4
.L_2:
        /*000c*/ 	.byte	0x04, 0x11
        /*000e*/ 	.short	(.L_4 - .L_3)
	.align		4
.L_3:
        /*0010*/ 	.word	index@(_Z10updateGridPdS_iiS_)
        /*0014*/ 	.word	0x00000018


	//----- nvinfo : EIATTR_MIN_STACK_SIZE
	.align		4
.L_4:
        /*0018*/ 	.byte	0x04, 0x12
        /*001a*/ 	.short	(.L_6 - .L_5)
	.align		4
.L_5:
        /*001c*/ 	.word	index@(_Z10updateGridPdS_iiS_)
        /*0020*/ 	.word	0x00000018
.L_6:


//--------------------- .nv.compat                --------------------------
	.section	.nv.compat,"",@"SHT_CUDA_COMPAT_INFO"
	.align	4
        /*0000*/ 	.byte	0x02, 0x09, 0x00, 0x00, 0x02, 0x02, 0x01, 0x00, 0x02, 0x05, 0x05, 0x00, 0x03, 0x07, 0x01, 0x01
        /*0010*/ 	.byte	0x02, 0x03, 0x00, 0x00, 0x02, 0x06, 0x01, 0x00, 0x04, 0x0b, 0x08, 0x00, 0x01, 0x00, 0x00, 0x00
        /*0020*/ 	.byte	0x00, 0x00, 0x00, 0x00


//--------------------- .nv.info._Z10updateGridPdS_iiS_ --------------------------
	.section	.nv.info._Z10updateGridPdS_iiS_,"",@"SHT_CUDA_INFO"
	.sectionflags	@""
	.align	4


	//----- nvinfo : EIATTR_CUDA_API_VERSION
	.align		4
        /*0000*/ 	.byte	0x04, 0x37
        /*0002*/ 	.short	(.L_8 - .L_7)
.L_7:
        /*0004*/ 	.word	0x00000082


	//----- nvinfo : EIATTR_KPARAM_INFO
	.align		4
.L_8:
        /*0008*/ 	.byte	0x04, 0x17
        /*000a*/ 	.short	(.L_10 - .L_9)
.L_9:
        /*000c*/ 	.word	0x00000000
        /*0010*/ 	.short	0x0004
        /*0012*/ 	.short	0x0018
        /*0014*/ 	.byte	0x00, 0xf5, 0x21, 0x00


	//----- nvinfo : EIATTR_KPARAM_INFO
	.align		4
.L_10:
        /*0018*/ 	.byte	0x04, 0x17
        /*001a*/ 	.short	(.L_12 - .L_11)
.L_11:
        /*001c*/ 	.word	0x00000000
        /*0020*/ 	.short	0x0003
        /*0022*/ 	.short	0x0014
        /*0024*/ 	.byte	0x00, 0xf0, 0x11, 0x00


	//----- nvinfo : EIATTR_KPARAM_INFO
	.align		4
.L_12:
        /*0028*/ 	.byte	0x04, 0x17
        /*002a*/ 	.short	(.L_14 - .L_13)
.L_13:
        /*002c*/ 	.word	0x00000000
        /*0030*/ 	.short	0x0002
        /*0032*/ 	.short	0x0010
        /*0034*/ 	.byte	0x00, 0xf0, 0x11, 0x00


	//----- nvinfo : EIATTR_KPARAM_INFO
	.align		4
.L_14:
        /*0038*/ 	.byte	0x04, 0x17
        /*003a*/ 	.short	(.L_16 - .L_15)
.L_15:
        /*003c*/ 	.word	0x00000000
        /*0040*/ 	.short	0x0001
        /*0042*/ 	.short	0x0008
        /*0044*/ 	.byte	0x00, 0xf5, 0x21, 0x00


	//----- nvinfo : EIATTR_KPARAM_INFO
	.align		4
.L_16:
        /*0048*/ 	.byte	0x04, 0x17
        /*004a*/ 	.short	(.L_18 - .L_17)
.L_17:
        /*004c*/ 	.word	0x00000000
        /*0050*/ 	.short	0x0000
        /*0052*/ 	.short	0x0000
        /*0054*/ 	.byte	0x00, 0xf5, 0x21, 0x00


	//----- nvinfo : EIATTR_SPARSE_MMA_MASK
	.align		4
.L_18:
        /*0058*/ 	.byte	0x03, 0x50
        /*005a*/ 	.short	0x0000


	//----- nvinfo : EIATTR_MAXREG_COUNT
	.align		4
        /*005c*/ 	.byte	0x03, 0x1b
        /*005e*/ 	.short	0x00ff


	//----- nvinfo : EIATTR_EXTERNS
	.align		4
        /*0060*/ 	.byte	0x04, 0x0f
        /*0062*/ 	.short	(.L_20 - .L_19)


	//   ....[0]....
	.align		4
.L_19:
        /*0064*/ 	.word	index@(vprintf)


	//----- nvinfo : EIATTR_MERCURY_ISA_VERSION
	.align		4
.L_20:
        /*0068*/ 	.byte	0x03, 0x5f
        /*006a*/ 	.short	0x0101


	//----- nvinfo : EIATTR_VRC_CTA_INIT_COUNT
	.align		4
        /*006c*/ 	.byte	0x02, 0x4a
	.zero		1
	.zero		1


	//----- nvinfo : EIATTR_SYSCALL_OFFSETS
	.align		4
        /*0070*/ 	.byte	0x04, 0x46
        /*0072*/ 	.short	(.L_22 - .L_21)


	//   ....[0]....
.L_21:
        /*0074*/ 	.word	0x00000510


	//----- nvinfo : EIATTR_EXIT_INSTR_OFFSETS
	.align		4
.L_22:
        /*0078*/ 	.byte	0x04, 0x1c
        /*007a*/ 	.short	(.L_24 - .L_23)


	//   ....[0]....
.L_23:
        /*007c*/ 	.word	0x00000150


	//   ....[1]....
        /*0080*/ 	.word	0x00000450


	//   ....[2]....
        /*0084*/ 	.word	0x00000520


	//----- nvinfo : EIATTR_CRS_STACK_SIZE
	.align		4
.L_24:
        /*0088*/ 	.byte	0x04, 0x1e
        /*008a*/ 	.short	(.L_26 - .L_25)
.L_25:
        /*008c*/ 	.word	0x00000000


	//----- nvinfo : EIATTR_CBANK_PARAM_SIZE
	.align		4
.L_26:
        /*0090*/ 	.byte	0x03, 0x19
        /*0092*/ 	.short	0x0020


	//----- nvinfo : EIATTR_PARAM_CBANK
	.align		4
        /*0094*/ 	.byte	0x04, 0x0a
        /*0096*/ 	.short	(.L_28 - .L_27)
	.align		4
.L_27:
        /*0098*/ 	.word	index@(.nv.constant0._Z10updateGridPdS_iiS_)
        /*009c*/ 	.short	0x0380
        /*009e*/ 	.short	0x0020


	//----- nvinfo : EIATTR_SW_WAR
	.align		4
.L_28:
        /*00a0*/ 	.byte	0x04, 0x36
        /*00a2*/ 	.short	(.L_30 - .L_29)
.L_29:
        /*00a4*/ 	.word	0x00000008
.L_30:


//--------------------- .nv.callgraph             --------------------------
	.section	.nv.callgraph,"",@"SHT_CUDA_CALLGRAPH"
	.align	4
	.sectionentsize	8
	.align		4
        /*0000*/ 	.word	0x00000000
	.align		4
        /*0004*/ 	.word	0xffffffff
	.align		4
        /*0008*/ 	.word	index@(_Z10updateGridPdS_iiS_)
	.align		4
        /*000c*/ 	.word	index@(vprintf)
	.align		4
        /*0010*/ 	.word	0x00000000
	.align		4
        /*0014*/ 	.word	0xfffffffe
	.align		4
        /*0018*/ 	.word	0x00000000
	.align		4
        /*001c*/ 	.word	0xfffffffd
	.align		4
        /*0020*/ 	.word	0x00000000
	.align		4
        /*0024*/ 	.word	0xfffffffc


//--------------------- .nv.constant4             --------------------------
	.section	.nv.constant4,"a",@progbits
	.align	8
	.align		8
.nv.constant4:
        /*0000*/ 	.dword	vprintf
	.align		8
        /*0008*/ 	.dword	$str


//--------------------- .text._Z10updateGridPdS_iiS_ --------------------------
	.section	.text._Z10updateGridPdS_iiS_,"ax",@progbits
	.align	128
        .global         _Z10updateGridPdS_iiS_
        .type           _Z10updateGridPdS_iiS_,@function
        .size           _Z10updateGridPdS_iiS_,(.L_x_4 - _Z10updateGridPdS_iiS_)
        .other          _Z10updateGridPdS_iiS_,@"STO_CUDA_ENTRY STV_DEFAULT"
_Z10updateGridPdS_iiS_:
.text._Z10updateGridPdS_iiS_:
[----:B------:R-:W0:Y:S01]  /*0000*/  LDC R1, c[0x0][0x37c] ;  /* 0x0000df00ff017b82 */ /* 0x000e220000000800 */
[----:B------:R-:W1:Y:S01]  /*0010*/  S2R R0, SR_TID.X ;  /* 0x0000000000007919 */ /* 0x000e620000002100 */
[----:B------:R-:W2:Y:S06]  /*0020*/  LDCU UR5, c[0x0][0x2fc] ;  /* 0x00005f80ff0577ac */ /* 0x000eac0008000800 */
[----:B------:R-:W3:Y:S01]  /*0030*/  LDC R4, c[0x0][0x364] ;  /* 0x0000d900ff047b82 */ /* 0x000ee20000000800 */
[----:B0-----:R-:W-:Y:S01]  /*0040*/  VIADD R1, R1, 0xffffffe8 ;  /* 0xffffffe801017836 */ /* 0x001fe20000000000 */
[----:B------:R-:W3:Y:S01]  /*0050*/  S2R R5, SR_TID.Y ;  /* 0x0000000000057919 */ /* 0x000ee20000002200 */
[----:B------:R-:W0:Y:S05]  /*0060*/  LDCU UR4, c[0x0][0x2f8] ;  /* 0x00005f00ff0477ac */ /* 0x000e2a0008000800 */
[----:B------:R-:W1:Y:S08]  /*0070*/  S2UR UR39, SR_CTAID.X ;  /* 0x00000000002779c3 */ /* 0x000e700000002500 */
[----:B------:R-:W1:Y:S01]  /*0080*/  LDC R3, c[0x0][0x360] ;  /* 0x0000d800ff037b82 */ /* 0x000e620000000800 */
[----:B0-----:R-:W-:-:S07]  /*0090*/  IADD3 R6, P1, PT, R1, UR4, RZ ;  /* 0x0000000401067c10 */ /* 0x001fce000ff3e0ff */
[----:B------:R-:W0:Y:S08]  /*00a0*/  LDC.64 R8, c[0x0][0x390] ;  /* 0x0000e400ff087b82 */ /* 0x000e300000000a00 */
[----:B------:R-:W3:Y:S01]  /*00b0*/  S2UR UR38, SR_CTAID.Y ;  /* 0x00000000002679c3 */ /* 0x000ee20000002600 */
[----:B-1----:R-:W-:-:S05]  /*00c0*/  IMAD R12, R3, UR39, R0 ;  /* 0x00000027030c7c24 */ /* 0x002fca000f8e0200 */
[----:B------:R-:W-:Y:S01]  /*00d0*/  IADD3 R3, PT, PT, R12, 0x1, RZ ;  /* 0x000000010c037810 */ /* 0x000fe20007ffe0ff */
[----:B0-----:R-:W-:Y:S02]  /*00e0*/  VIADD R2, R9, 0xffffffff ;  /* 0xffffffff09027836 */ /* 0x001fe40000000000 */
[----:B------:R-:W-:-:S03]  /*00f0*/  VIADD R7, R8, 0xffffffff ;  /* 0xffffffff08077836 */ /* 0x000fc60000000000 */
[----:B------:R-:W-:Y:S01]  /*0100*/  ISETP.GE.AND P0, PT, R3, R2, PT ;  /* 0x000000020300720c */ /* 0x000fe20003f06270 */
[----:B---3--:R-:W-:-:S05]  /*0110*/  IMAD R4, R4, UR38, R5 ;  /* 0x0000002604047c24 */ /* 0x008fca000f8e0205 */
[----:B------:R-:W-:-:S04]  /*0120*/  IADD3 R2, PT, PT, R4, 0x1, RZ ;  /* 0x0000000104027810 */ /* 0x000fc80007ffe0ff */
[----:B------:R-:W-:Y:S01]  /*0130*/  ISETP.GE.OR P0, PT, R2, R7, P0 ;  /* 0x000000070200720c */ /* 0x000fe20000706670 */
[----:B--2---:R-:W-:-:S12]  /*0140*/  IMAD.X R7, RZ, RZ, UR5, P1 ;  /* 0x00000005ff077e24 */ /* 0x004fd800088e06ff */
[----:B------:R-:W-:Y:S05]  /*0150*/  @P0 EXIT ;  /* 0x000000000000094d */ /* 0x000fea0003800000 */
[----:B------:R-:W0:Y:S01]  /*0160*/  LDC.64 R10, c[0x0][0x380] ;  /* 0x0000e000ff0a7b82 */ /* 0x000e220000000a00 */
[----:B------:R-:W1:Y:S01]  /*0170*/  LDCU.64 UR36, c[0x0][0x358] ;  /* 0x00006b00ff2477ac */ /* 0x000e620008000a00 */
[C---:B------:R-:W-:Y:S01]  /*0180*/  IADD3 R8, PT, PT, R4.reuse, 0x2, RZ ;  /* 0x0000000204087810 */ /* 0x040fe20007ffe0ff */
[CC--:B------:R-:W-:Y:S02]  /*0190*/  IMAD R17, R4.reuse, R9.reuse, R9 ;  /* 0x0000000904117224 */ /* 0x0c0fe400078e0209 */
[-CC-:B------:R-:W-:Y:S02]  /*01a0*/  IMAD R15, R4, R9.reuse, R3.reuse ;  /* 0x00000009040f7224 */ /* 0x180fe400078e0203 */
[----:B------:R-:W-:Y:S02]  /*01b0*/  IMAD R13, R8, R9, R3 ;  /* 0x00000009080d7224 */ /* 0x000fe400078e0203 */
[----:B------:R-:W-:-:S05]  /*01c0*/  IMAD.IADD R4, R12, 0x1, R17 ;  /* 0x000000010c047824 */ /* 0x000fca00078e0211 */
[----:B------:R-:W-:Y:S01]  /*01d0*/  IADD3 R9, PT, PT, R4, 0x2, RZ ;  /* 0x0000000204097810 */ /* 0x000fe20007ffe0ff */
[----:B0-----:R-:W-:-:S04]  /*01e0*/  IMAD.WIDE R14, R15, 0x8, R10 ;  /* 0x000000080f0e7825 */ /* 0x001fc800078e020a */
[--C-:B------:R-:W-:Y:S02]  /*01f0*/  IMAD.WIDE R12, R13, 0x8, R10.reuse ;  /* 0x000000080d0c7825 */ /* 0x100fe400078e020a */
[----:B-1----:R-:W2:Y:S04]  /*0200*/  LDG.E.64 R14, desc[UR36][R14.64] ;  /* 0x000000240e0e7981 */ /* 0x002ea8000c1e1b00 */
[----:B------:R-:W2:Y:S01]  /*0210*/  LDG.E.64 R12, desc[UR36][R12.64] ;  /* 0x000000240c0c7981 */ /* 0x000ea2000c1e1b00 */
[----:B------:R-:W-:Y:S02]  /*0220*/  IMAD.WIDE R10, R9, 0x8, R10 ;  /* 0x00000008090a7825 */ /* 0x000fe400078e020a */
[----:B------:R-:W0:Y:S03]  /*0230*/  LDC.64 R8, c[0x0][0x388] ;  /* 0x0000e200ff087b82 */ /* 0x000e260000000a00 */
[----:B------:R-:W3:Y:S04]  /*0240*/  LDG.E.64 R18, desc[UR36][R10.64] ;  /* 0x000000240a127981 */ /* 0x000ee8000c1e1b00 */
[----:B------:R-:W4:Y:S01]  /*0250*/  LDG.E.64 R20, desc[UR36][R10.64+-0x10] ;  /* 0xfffff0240a147981 */ /* 0x000f22000c1e1b00 */
[----:B--2---:R-:W-:-:S08]  /*0260*/  DADD R16, R12, R14 ;  /* 0x000000000c107229 */ /* 0x004fd0000000000e */
[----:B---3--:R-:W-:Y:S01]  /*0270*/  DADD R16, R16, R18 ;  /* 0x0000000010107229 */ /* 0x008fe20000000012 */
[----:B------:R-:W-:-:S04]  /*0280*/  VIADD R19, R4, 0x1 ;  /* 0x0000000104137836 */ /* 0x000fc80000000000 */
[----:B0-----:R-:W-:-:S03]  /*0290*/  IMAD.WIDE R8, R19, 0x8, R8 ;  /* 0x0000000813087825 */ /* 0x001fc600078e0208 */
[----:B----4-:R-:W-:Y:S02]  /*02a0*/  DADD R20, R16, R20 ;  /* 0x0000000010147229 */ /* 0x010fe40000000014 */
[----:B------:R-:W0:Y:S06]  /*02b0*/  LDC.64 R16, c[0x0][0x398] ;  /* 0x0000e600ff107b82 */ /* 0x000e2c0000000a00 */
[----:B------:R-:W-:-:S07]  /*02c0*/  DMUL R20, R20, 0.25 ;  /* 0x3fd0000014147828 */ /* 0x000fce0000000000 */
[----:B------:R1:W-:Y:S04]  /*02d0*/  STG.E.64 desc[UR36][R8.64], R20 ;  /* 0x0000001408007986 */ /* 0x0003e8000c101b24 */
[----:B------:R-:W2:Y:S04]  /*02e0*/  LDG.E.64 R18, desc[UR36][R10.64+-0x8] ;  /* 0xfffff8240a127981 */ /* 0x000ea8000c1e1b00 */
[----:B0-----:R1:W5:Y:S01]  /*02f0*/  LDG.E.64 R12, desc[UR36][R16.64] ;  /* 0x00000024100c7981 */ /* 0x001362000c1e1b00 */
[----:B------:R-:W-:Y:S01]  /*0300*/  BSSY B0, `(.L_x_0) ;  /* 0x0000012000007945 */ /* 0x000fe20003800000 */
[----:B-12---:R-:W-:-:S11]  /*0310*/  DADD R18, R20, -R18 ;  /* 0x0000000014127229 */ /* 0x006fd60000000812 */
.L_x_1:
[----:B-----5:R-:W-:Y:S01]  /*0320*/  DSETP.MAX.AND P0, P1, |R18|, R12, PT ;  /* 0x0000000c1200722a */ /* 0x020fe2000390f200 */
[----:B------:R-:W-:Y:S01]  /*0330*/  IMAD.MOV.U32 R15, RZ, RZ, R13 ;  /* 0x000000ffff0f7224 */ /* 0x000fe200078e000d */
[----:B------:R-:W-:Y:S01]  /*0340*/  MOV R4, R19 ;  /* 0x0000001300047202 */ /* 0x000fe20000000f00 */
[----:B------:R-:W-:Y:S01]  /*0350*/  IMAD.MOV.U32 R11, RZ, RZ, R12 ;  /* 0x000000ffff0b7224 */ /* 0x000fe200078e000c */
[----:B------:R-:W-:Y:S05]  /*0360*/  YIELD ;  /* 0x0000000000007946 */ /* 0x000fea0003800000 */
[----:B------:R-:W-:Y:S02]  /*0370*/  FSEL R21, |R4|, R15, P0 ;  /* 0x0000000f04157208 */ /* 0x000fe40000000200 */
[----:B------:R-:W-:-:S03]  /*0380*/  MOV R4, R18 ;  /* 0x0000001200047202 */ /* 0x000fc60000000f00 */
[----:B------:R-:W-:Y:S02]  /*0390*/  @P1 LOP3.LUT R21, R15, 0x80000, RZ, 0xfc, !PT ;  /* 0x000800000f151812 */ /* 0x000fe400078efcff */
[----:B------:R-:W-:Y:S02]  /*03a0*/  SEL R14, R4, R11, P0 ;  /* 0x0000000b040e7207 */ /* 0x000fe40000000000 */
[----:B------:R-:W-:-:S06]  /*03b0*/  MOV R15, R21 ;  /* 0x00000015000f7202 */ /* 0x000fcc0000000f00 */
[----:B------:R-:W2:Y:S02]  /*03c0*/  ATOMG.E.CAS.64.STRONG.GPU PT, R14, [R16], R12, R14 ;  /* 0x0000000c100e73a9 */ /* 0x000ea400001ee50e */
[----:B--2---:R-:W-:Y:S01]  /*03d0*/  ISETP.NE.U32.AND P0, PT, R12, R14, PT ;  /* 0x0000000e0c00720c */ /* 0x004fe20003f05070 */
[----:B------:R-:W-:-:S03]  /*03e0*/  IMAD.MOV.U32 R12, RZ, RZ, R14 ;  /* 0x000000ffff0c7224 */ /* 0x000fc600078e000e */
[-C--:B------:R-:W-:Y:S02]  /*03f0*/  ISETP.NE.AND.EX P0, PT, R13, R15.reuse, PT, P0 ;  /* 0x0000000f0d00720c */ /* 0x080fe40003f05300 */
[----:B------:R-:W-:-:S11]  /*0400*/  MOV R13, R15 ;  /* 0x0000000f000d7202 */ /* 0x000fd60000000f00 */
[----:B------:R-:W-:Y:S05]  /*0410*/  @P0 BRA `(.L_x_1) ;  /* 0xfffffffc00c00947 */ /* 0x000fea000383ffff */
[----:B------:R-:W-:Y:S05]  /*0420*/  BSYNC B0 ;  /* 0x0000000000007941 */ /* 0x000fea0003800000 */
.L_x_0:
[----:B------:R-:W-:-:S04]  /*0430*/  LOP3.LUT R0, R0, UR39, R5, 0xfe, !PT ;  /* 0x0000002700007c12 */ /* 0x000fc8000f8efe05 */
[----:B------:R-:W-:-:S13]  /*0440*/  LOP3.LUT P0, RZ, R0, UR38, RZ, 0xfc, !PT ;  /* 0x0000002600ff7c12 */ /* 0x000fda000f80fcff */
[----:B------:R-:W-:Y:S05]  /*0450*/  @P0 EXIT ;  /* 0x000000000000094d */ /* 0x000fea0003800000 */
[----:B------:R-:W2:Y:S01]  /*0460*/  LDG.E.64 R8, desc[UR36][R8.64] ;  /* 0x0000002408087981 */ /* 0x000ea2000c1e1b00 */
[----:B------:R-:W-:Y:S01]  /*0470*/  DADD R12, -RZ, |R18| ;  /* 0x00000000ff0c7229 */ /* 0x000fe20000000512 */
[----:B------:R-:W-:Y:S01]  /*0480*/  MOV R0, 0x0 ;  /* 0x0000000000007802 */ /* 0x000fe20000000f00 */
[----:B------:R-:W0:Y:S01]  /*0490*/  LDCU.64 UR4, c[0x4][0x8] ;  /* 0x01000100ff0477ac */ /* 0x000e220008000a00 */
[----:B------:R1:W-:Y:S02]  /*04a0*/  STL.64 [R1], R2 ;  /* 0x0000000201007387 */ /* 0x0003e40000100a00 */
[----:B------:R1:W3:Y:S02]  /*04b0*/  LDC.64 R10, c[0x4][R0] ;  /* 0x01000000000a7b82 */ /* 0x0002e40000000a00 */
[----:B------:R1:W-:Y:S01]  /*04c0*/  STL.64 [R1+0x10], R12 ;  /* 0x0000100c01007387 */ /* 0x0003e20000100a00 */
[----:B0-----:R-:W-:Y:S01]  /*04d0*/  IMAD.U32 R4, RZ, RZ, UR4 ;  /* 0x00000004ff047e24 */ /* 0x001fe2000f8e00ff */
[----:B------:R-:W-:-:S02]  /*04e0*/  MOV R5, UR5 ;  /* 0x0000000500057c02 */ /* 0x000fc40008000f00 */
[----:B--23--:R1:W-:Y:S05]  /*04f0*/  STL.64 [R1+0x8], R8 ;  /* 0x0000080801007387 */ /* 0x00c3ea0000100a00 */
[----:B------:R-:W-:-:S07]  /*0500*/  LEPC R20, `(.L_x_2) ;  /* 0x000000001014794e */ /* 0x000fce0000000000 */
[----:B-1----:R-:W-:Y:S05]  /*0510*/  CALL.ABS.NOINC R10 ;  /* 0x000000000a007343 */ /* 0x002fea0003c00000 */
.L_x_2:
[----:B------:R-:W-:Y:S05]  /*0520*/  EXIT ;  /* 0x000000000000794d */ /* 0x000fea0003800000 */
.L_x_3:
[----:B------:R-:W-:-:S00]  /*0530*/  BRA `(.L_x_3) ;  /* 0xfffffffc00fc7947 */ /* 0x000fc0000383ffff */
[----:B------:R-:W-:-:S00]  /*0540*/  NOP ;  /* 0x0000000000007918 */ /* 0x000fc00000000000 */
        /* <DEDUP_REMOVED lines=11> */
.L_x_4:


//--------------------- .nv.global.init           --------------------------
	.section	.nv.global.init,"aw",@progbits
.nv.global.init:
	.type		$str,@object
	.size		$str,(.L_0 - $str)
$str:
        /*0000*/ 	.byte	0x55, 0x70, 0x64, 0x61, 0x74, 0x65, 0x47, 0x72, 0x69, 0x64, 0x3a, 0x20, 0x75, 0x5b, 0x25, 0x64
        /*0010*/ 	.byte	0x5d, 0x5b, 0x25, 0x64, 0x5d, 0x20, 0x3d, 0x20, 0x25, 0x66, 0x2c, 0x20, 0x64, 0x69, 0x66, 0x66
        /*0020*/ 	.byte	0x20, 0x3d, 0x20, 0x25, 0x66, 0x0a, 0x00
.L_0:


//--------------------- .nv.shared.reserved.0     --------------------------
	.section	.nv.shared.reserved.0,"aw",@nobits
	.weak		__nv_reservedSMEM_offset_0_alias
	.size		__nv_reservedSMEM_offset_0_alias, 0, 64
	.other		__nv_reservedSMEM_offset_0_alias,@"STO_CUDA_RESERVED_SHARED STV_DEFAULT"
__nv_reservedSMEM_offset_0_alias:
	.zero		0
	.zero		64


//--------------------- .nv.constant0._Z10updateGridPdS_iiS_ --------------------------
	.section	.nv.constant0._Z10updateGridPdS_iiS_,"a",@progbits
	.sectionflags	@""
	.align	4
.nv.constant0._Z10updateGridPdS_iiS_:
	.zero		928


//--------------------- SYMBOLS --------------------------

	.type		.nv.reservedSmem.offset0,@object
	.size		.nv.reservedSmem.offset0,0x4
	.type		vprintf,@function
